//
// Generated by NVIDIA NVVM Compiler
//
// Compiler Build ID: CL-36424714
// Cuda compilation tools, release 13.0, V13.0.88
// Based on NVVM 20.0.0
//

.version 9.0
.target sm_100
.address_size 64

	// .globl	_Z10multiplicaPfS_S_i
.extern .func  (.param .b32 func_retval0) vprintf
(
	.param .b64 vprintf_param_0,
	.param .b64 vprintf_param_1
)
;
.global .align 1 .b8 $str[11] = {86, 97, 108, 117, 101, 32, 37, 102, 32, 10};
.global .align 1 .b8 $str$1[9] = {109, 99, 91, 37, 100, 93, 32, 10};

.visible .entry _Z10multiplicaPfS_S_i(
	.param .u64 .ptr .align 1 _Z10multiplicaPfS_S_i_param_0,
	.param .u64 .ptr .align 1 _Z10multiplicaPfS_S_i_param_1,
	.param .u64 .ptr .align 1 _Z10multiplicaPfS_S_i_param_2,
	.param .u32 _Z10multiplicaPfS_S_i_param_3
)
{
	.local .align 8 .b8 	__local_depot0[8];
	.reg .b64 	%SP;
	.reg .b64 	%SPL;
	.reg .pred 	%p<13>;
	.reg .b32 	%r<44>;
	.reg .b32 	%f<68>;
	.reg .b64 	%rd<72>;
	.reg .b64 	%fd<2>;

	mov.u64 	%SPL, __local_depot0;
	cvta.local.u64 	%SP, %SPL;
	ld.param.u64 	%rd13, [_Z10multiplicaPfS_S_i_param_0];
	ld.param.u64 	%rd14, [_Z10multiplicaPfS_S_i_param_1];
	ld.param.u32 	%r17, [_Z10multiplicaPfS_S_i_param_3];
	cvta.to.global.u64 	%rd1, %rd14;
	cvta.to.global.u64 	%rd2, %rd13;
	mov.u32 	%r18, %ctaid.y;
	mov.u32 	%r19, %ntid.y;
	mov.u32 	%r20, %tid.y;
	mad.lo.s32 	%r1, %r18, %r19, %r20;
	mov.u32 	%r21, %ctaid.x;
	mov.u32 	%r22, %ntid.x;
	mov.u32 	%r23, %tid.x;
	mad.lo.s32 	%r2, %r21, %r22, %r23;
	setp.gt.u32 	%p1, %r1, 1;
	setp.gt.s32 	%p2, %r2, 1;
	or.pred  	%p3, %p1, %p2;
	@%p3 bra 	$L__BB0_14;
	setp.lt.s32 	%p4, %r17, 1;
	mov.f32 	%f67, 0f00000000;
	@%p4 bra 	$L__BB0_13;
	mul.lo.s32 	%r3, %r17, %r1;
	and.b32  	%r4, %r17, 7;
	setp.lt.u32 	%p5, %r17, 8;
	mov.f32 	%f67, 0f00000000;
	mov.b32 	%r42, 0;
	@%p5 bra 	$L__BB0_5;
	and.b32  	%r25, %r17, 2147483640;
	neg.s32 	%r40, %r25;
	mul.wide.u32 	%rd15, %r17, 4;
	add.s64 	%rd3, %rd1, %rd15;
	mul.wide.u32 	%rd16, %r17, 8;
	add.s64 	%rd4, %rd1, %rd16;
	mul.wide.u32 	%rd17, %r17, 12;
	add.s64 	%rd5, %rd1, %rd17;
	mul.wide.u32 	%rd18, %r17, 16;
	add.s64 	%rd6, %rd1, %rd18;
	mul.wide.u32 	%rd19, %r17, 24;
	add.s64 	%rd7, %rd1, %rd19;
	mul.wide.u32 	%rd20, %r17, 28;
	add.s64 	%rd8, %rd1, %rd20;
	mul.wide.u32 	%rd21, %r3, 4;
	add.s64 	%rd22, %rd21, %rd2;
	add.s64 	%rd71, %rd22, 16;
	mov.f32 	%f67, 0f00000000;
	mov.u32 	%r39, %r2;
$L__BB0_4:
	.pragma "nounroll";
	and.b32  	%r42, %r17, 2147483640;
	mul.wide.s32 	%rd23, %r39, 4;
	add.s64 	%rd24, %rd3, %rd23;
	add.s64 	%rd25, %rd4, %rd23;
	add.s64 	%rd26, %rd5, %rd23;
	add.s64 	%rd27, %rd6, %rd23;
	mul.wide.u32 	%rd28, %r17, 20;
	add.s64 	%rd29, %rd1, %rd23;
	add.s64 	%rd30, %rd29, %rd28;
	add.s64 	%rd31, %rd7, %rd23;
	add.s64 	%rd32, %rd8, %rd23;
	ld.global.f32 	%f17, [%rd71+-16];
	ld.global.f32 	%f18, [%rd29];
	fma.rn.f32 	%f19, %f17, %f18, %f67;
	ld.global.f32 	%f20, [%rd71+-12];
	ld.global.f32 	%f21, [%rd24];
	fma.rn.f32 	%f22, %f20, %f21, %f19;
	ld.global.f32 	%f23, [%rd71+-8];
	ld.global.f32 	%f24, [%rd25];
	fma.rn.f32 	%f25, %f23, %f24, %f22;
	ld.global.f32 	%f26, [%rd71+-4];
	ld.global.f32 	%f27, [%rd26];
	fma.rn.f32 	%f28, %f26, %f27, %f25;
	ld.global.f32 	%f29, [%rd71];
	ld.global.f32 	%f30, [%rd27];
	fma.rn.f32 	%f31, %f29, %f30, %f28;
	ld.global.f32 	%f32, [%rd71+4];
	ld.global.f32 	%f33, [%rd30];
	fma.rn.f32 	%f34, %f32, %f33, %f31;
	ld.global.f32 	%f35, [%rd71+8];
	ld.global.f32 	%f36, [%rd31];
	fma.rn.f32 	%f37, %f35, %f36, %f34;
	ld.global.f32 	%f38, [%rd71+12];
	ld.global.f32 	%f39, [%rd32];
	fma.rn.f32 	%f67, %f38, %f39, %f37;
	add.s32 	%r40, %r40, 8;
	shl.b32 	%r26, %r17, 3;
	add.s32 	%r39, %r39, %r26;
	add.s64 	%rd71, %rd71, 32;
	setp.ne.s32 	%p6, %r40, 0;
	@%p6 bra 	$L__BB0_4;
$L__BB0_5:
	setp.eq.s32 	%p7, %r4, 0;
	@%p7 bra 	$L__BB0_13;
	and.b32  	%r12, %r17, 3;
	setp.lt.u32 	%p8, %r4, 4;
	@%p8 bra 	$L__BB0_8;
	add.s32 	%r27, %r42, %r3;
	mul.wide.u32 	%rd33, %r27, 4;
	add.s64 	%rd34, %rd2, %rd33;
	ld.global.f32 	%f41, [%rd34];
	mad.lo.s32 	%r28, %r42, %r17, %r2;
	mul.wide.s32 	%rd35, %r28, 4;
	add.s64 	%rd36, %rd1, %rd35;
	ld.global.f32 	%f42, [%rd36];
	fma.rn.f32 	%f43, %f41, %f42, %f67;
	cvt.u64.u32 	%rd37, %r3;
	cvt.u64.u32 	%rd38, %r42;
	add.s64 	%rd39, %rd38, %rd37;
	shl.b64 	%rd40, %rd39, 2;
	add.s64 	%rd41, %rd2, %rd40;
	ld.global.f32 	%f44, [%rd41+4];
	mul.wide.u32 	%rd42, %r17, 4;
	add.s64 	%rd43, %rd36, %rd42;
	ld.global.f32 	%f45, [%rd43];
	fma.rn.f32 	%f46, %f44, %f45, %f43;
	ld.global.f32 	%f47, [%rd41+8];
	add.s64 	%rd44, %rd43, %rd42;
	ld.global.f32 	%f48, [%rd44];
	fma.rn.f32 	%f49, %f47, %f48, %f46;
	ld.global.f32 	%f50, [%rd41+12];
	add.s64 	%rd45, %rd44, %rd42;
	ld.global.f32 	%f51, [%rd45];
	fma.rn.f32 	%f67, %f50, %f51, %f49;
	add.s32 	%r42, %r42, 4;
$L__BB0_8:
	setp.eq.s32 	%p9, %r12, 0;
	@%p9 bra 	$L__BB0_13;
	setp.eq.s32 	%p10, %r12, 1;
	@%p10 bra 	$L__BB0_11;
	add.s32 	%r29, %r42, %r3;
	mul.wide.u32 	%rd46, %r29, 4;
	add.s64 	%rd47, %rd2, %rd46;
	ld.global.f32 	%f53, [%rd47];
	mad.lo.s32 	%r30, %r42, %r17, %r2;
	mul.wide.s32 	%rd48, %r30, 4;
	add.s64 	%rd49, %rd1, %rd48;
	ld.global.f32 	%f54, [%rd49];
	fma.rn.f32 	%f55, %f53, %f54, %f67;
	cvt.u64.u32 	%rd50, %r3;
	cvt.u64.u32 	%rd51, %r42;
	add.s64 	%rd52, %rd51, %rd50;
	shl.b64 	%rd53, %rd52, 2;
	add.s64 	%rd54, %rd2, %rd53;
	ld.global.f32 	%f56, [%rd54+4];
	mul.wide.u32 	%rd55, %r17, 4;
	add.s64 	%rd56, %rd49, %rd55;
	ld.global.f32 	%f57, [%rd56];
	fma.rn.f32 	%f67, %f56, %f57, %f55;
	add.s32 	%r42, %r42, 2;
$L__BB0_11:
	and.b32  	%r31, %r17, 1;
	setp.eq.b32 	%p11, %r31, 1;
	not.pred 	%p12, %p11;
	@%p12 bra 	$L__BB0_13;
	add.s32 	%r32, %r42, %r3;
	mul.wide.u32 	%rd57, %r32, 4;
	add.s64 	%rd58, %rd2, %rd57;
	ld.global.f32 	%f58, [%rd58];
	mad.lo.s32 	%r33, %r42, %r17, %r2;
	mul.wide.s32 	%rd59, %r33, 4;
	add.s64 	%rd60, %rd1, %rd59;
	ld.global.f32 	%f59, [%rd60];
	fma.rn.f32 	%f67, %f58, %f59, %f67;
$L__BB0_13:
	ld.param.u64 	%rd70, [_Z10multiplicaPfS_S_i_param_2];
	add.u64 	%rd61, %SP, 0;
	add.u64 	%rd62, %SPL, 0;
	cvt.f64.f32 	%fd1, %f67;
	st.local.f64 	[%rd62], %fd1;
	mov.u64 	%rd63, $str;
	cvta.global.u64 	%rd64, %rd63;
	{ // callseq 0, 0
	.param .b64 param0;
	st.param.b64 	[param0], %rd64;
	.param .b64 param1;
	st.param.b64 	[param1], %rd61;
	.param .b32 retval0;
	call.uni (retval0), 
	vprintf, 
	(
	param0, 
	param1
	);
	ld.param.b32 	%r34, [retval0];
	} // callseq 0
	mad.lo.s32 	%r36, %r17, %r1, %r2;
	cvta.to.global.u64 	%rd65, %rd70;
	mul.wide.s32 	%rd66, %r36, 4;
	add.s64 	%rd67, %rd65, %rd66;
	st.global.f32 	[%rd67], %f67;
	st.local.u32 	[%rd62], %r36;
	mov.u64 	%rd68, $str$1;
	cvta.global.u64 	%rd69, %rd68;
	{ // callseq 1, 0
	.param .b64 param0;
	st.param.b64 	[param0], %rd69;
	.param .b64 param1;
	st.param.b64 	[param1], %rd61;
	.param .b32 retval0;
	call.uni (retval0), 
	vprintf, 
	(
	param0, 
	param1
	);
	ld.param.b32 	%r37, [retval0];
	} // callseq 1
$L__BB0_14:
	ret;

}


// ===== COMPILED SASS (sm_100) =====

	.target	sm_100

	.elftype	@"ET_EXEC"


//--------------------- .note.nv.tkinfo           --------------------------
	.section	.note.nv.tkinfo,"",@"SHT_NOTE"
	.sectionflags	@"SHF_NOTE_NV_TKINFO"
	.tkinfo
        /*0018*/ 	.word	0x00000002
        /*0030*/ 	.string	""
        /*0030*/ 	.string	"ptxas"
        /*0030*/ 	.string	"Cuda compilation tools, release 13.0, V13.0.88"
        /*0030*/ 	.string	"Build cuda_13.0.r13.0/compiler.36424714_0"
        /*0030*/ 	.string	"-arch sm_100 -m 64 "



//--------------------- .note.nv.cuinfo           --------------------------
	.section	.note.nv.cuinfo,"",@"SHT_NOTE"
	.sectionflags	@"SHF_NOTE_NV_CUINFO"
        /*0018*/ 	.short	0x0002
        /*001a*/ 	.short	0x0064
        /*001c*/ 	.short	0x0082
	.zero		2


//--------------------- .nv.info                  --------------------------
	.section	.nv.info,"",@"SHT_CUDA_INFO"
	.align	4


	//----- nvinfo : EIATTR_REGCOUNT
	.align		4
        /*0000*/ 	.byte	0x04, 0x2f
        /*0002*/ 	.short	(.L_3 - .L_2)
	.align		4
.L_2:
        /*0004*/ 	.word	index@(_Z10multiplicaPfS_S_i)
        /*0008*/ 	.word	0x0000001e


	//----- nvinfo : EIATTR_FRAME_SIZE
	.align		4
.L_3:
        /*000c*/ 	.byte	0x04, 0x11
        /*000e*/ 	.short	(.L_5 - .L_4)
	.align		4
.L_4:
        /*0010*/ 	.word	index@(_Z10multiplicaPfS_S_i)
        /*0014*/ 	.word	0x00000008


	//----- nvinfo : EIATTR_MIN_STACK_SIZE
	.align		4
.L_5:
        /*0018*/ 	.byte	0x04, 0x12
        /*001a*/ 	.short	(.L_7 - .L_6)
	.align		4
.L_6:
        /*001c*/ 	.word	index@(_Z10multiplicaPfS_S_i)
        /*0020*/ 	.word	0x00000008
.L_7:


//--------------------- .nv.compat                --------------------------
	.section	.nv.compat,"",@"SHT_CUDA_COMPAT_INFO"
	.align	4
        /*0000*/ 	.byte	0x02, 0x09, 0x00, 0x00, 0x02, 0x02, 0x01, 0x00, 0x02, 0x05, 0x05, 0x00, 0x03, 0x07, 0x01, 0x01
        /*0010*/ 	.byte	0x02, 0x03, 0x00, 0x00, 0x02, 0x06, 0x01, 0x00, 0x04, 0x0b, 0x08, 0x00, 0x09, 0x00, 0x00, 0x00
        /*0020*/ 	.byte	0x00, 0x00, 0x00, 0x00


//--------------------- .nv.info._Z10multiplicaPfS_S_i --------------------------
	.section	.nv.info._Z10multiplicaPfS_S_i,"",@"SHT_CUDA_INFO"
	.sectionflags	@""
	.align	4


	//----- nvinfo : EIATTR_CUDA_API_VERSION
	.align		4
        /*0000*/ 	.byte	0x04, 0x37
        /*0002*/ 	.short	(.L_9 - .L_8)
.L_8:
        /*0004*/ 	.word	0x00000082


	//----- nvinfo : EIATTR_KPARAM_INFO
	.align		4
.L_9:
        /*0008*/ 	.byte	0x04, 0x17
        /*000a*/ 	.short	(.L_11 - .L_10)
.L_10:
        /*000c*/ 	.word	0x00000000
        /*0010*/ 	.short	0x0003
        /*0012*/ 	.short	0x0018
        /*0014*/ 	.byte	0x00, 0xf0, 0x11, 0x00


	//----- nvinfo : EIATTR_KPARAM_INFO
	.align		4
.L_11:
        /*0018*/ 	.byte	0x04, 0x17
        /*001a*/ 	.short	(.L_13 - .L_12)
.L_12:
        /*001c*/ 	.word	0x00000000
        /*0020*/ 	.short	0x0002
        /*0022*/ 	.short	0x0010
        /*0024*/ 	.byte	0x00, 0xf5, 0x21, 0x00


	//----- nvinfo : EIATTR_KPARAM_INFO
	.align		4
.L_13:
        /*0028*/ 	.byte	0x04, 0x17
        /*002a*/ 	.short	(.L_15 - .L_14)
.L_14:
        /*002c*/ 	.word	0x00000000
        /*0030*/ 	.short	0x0001
        /*0032*/ 	.short	0x0008
        /*0034*/ 	.byte	0x00, 0xf5, 0x21, 0x00


	//----- nvinfo : EIATTR_KPARAM_INFO
	.align		4
.L_15:
        /*0038*/ 	.byte	0x04, 0x17
        /*003a*/ 	.short	(.L_17 - .L_16)
.L_16:
        /*003c*/ 	.word	0x00000000
        /*0040*/ 	.short	0x0000
        /*0042*/ 	.short	0x0000
        /*0044*/ 	.byte	0x00, 0xf5, 0x21, 0x00


	//----- nvinfo : EIATTR_SPARSE_MMA_MASK
	.align		4
.L_17:
        /*0048*/ 	.byte	0x03, 0x50
        /*004a*/ 	.short	0x0000


	//----- nvinfo : EIATTR_MAXREG_COUNT
	.align		4
        /*004c*/ 	.byte	0x03, 0x1b
        /*004e*/ 	.short	0x00ff


	//----- nvinfo : EIATTR_EXTERNS
	.align		4
        /*0050*/ 	.byte	0x04, 0x0f
        /*0052*/ 	.short	(.L_19 - .L_18)


	//   ....[0]....
	.align		4
.L_18:
        /*0054*/ 	.word	index@(vprintf)


	//----- nvinfo : EIATTR_MERCURY_ISA_VERSION
	.align		4
.L_19:
        /*0058*/ 	.byte	0x03, 0x5f
        /*005a*/ 	.short	0x0101


	//----- nvinfo : EIATTR_VRC_CTA_INIT_COUNT
	.align		4
        /*005c*/ 	.byte	0x02, 0x4a
	.zero		1
	.zero		1


	//----- nvinfo : EIATTR_SYSCALL_OFFSETS
	.align		4
        /*0060*/ 	.byte	0x04, 0x46
        /*0062*/ 	.short	(.L_21 - .L_20)


	//   ....[0]....
.L_20:
        /*0064*/ 	.word	0x00000bb0


	//   ....[1]....
        /*0068*/ 	.word	0x00000c90


	//----- nvinfo : EIATTR_EXIT_INSTR_OFFSETS
	.align		4
.L_21:
        /*006c*/ 	.byte	0x04, 0x1c
        /*006e*/ 	.short	(.L_23 - .L_22)


	//   ....[0]....
.L_22:
        /*0070*/ 	.word	0x00000110


	//   ....[1]....
        /*0074*/ 	.word	0x00000ca0


	//----- nvinfo : EIATTR_CRS_STACK_SIZE
	.align		4
.L_23:
        /*0078*/ 	.byte	0x04, 0x1e
        /*007a*/ 	.short	(.L_25 - .L_24)
.L_24:
        /*007c*/ 	.word	0x00000000


	//----- nvinfo : EIATTR_CBANK_PARAM_SIZE
	.align		4
.L_25:
        /*0080*/ 	.byte	0x03, 0x19
        /*0082*/ 	.short	0x001c


	//----- nvinfo : EIATTR_PARAM_CBANK
	.align		4
        /*0084*/ 	.byte	0x04, 0x0a
        /*0086*/ 	.short	(.L_27 - .L_26)
	.align		4
.L_26:
        /*0088*/ 	.word	index@(.nv.constant0._Z10multiplicaPfS_S_i)
        /*008c*/ 	.short	0x0380
        /*008e*/ 	.short	0x001c


	//----- nvinfo : EIATTR_SW_WAR
	.align		4
.L_27:
        /*0090*/ 	.byte	0x04, 0x36
        /*0092*/ 	.short	(.L_29 - .L_28)
.L_28:
        /*0094*/ 	.word	0x00000008
.L_29:


//--------------------- .nv.callgraph             --------------------------
	.section	.nv.callgraph,"",@"SHT_CUDA_CALLGRAPH"
	.align	4
	.sectionentsize	8
	.align		4
        /*0000*/ 	.word	0x00000000
	.align		4
        /*0004*/ 	.word	0xffffffff
	.align		4
        /*0008*/ 	.word	index@(_Z10multiplicaPfS_S_i)
	.align		4
        /*000c*/ 	.word	index@(vprintf)
	.align		4
        /*0010*/ 	.word	0x00000000
	.align		4
        /*0014*/ 	.word	0xfffffffe
	.align		4
        /*0018*/ 	.word	0x00000000
	.align		4
        /*001c*/ 	.word	0xfffffffd
	.align		4
        /*0020*/ 	.word	0x00000000
	.align		4
        /*0024*/ 	.word	0xfffffffc


//--------------------- .nv.constant4             --------------------------
	.section	.nv.constant4,"a",@progbits
	.align	8
	.align		8
.nv.constant4:
        /*0000*/ 	.dword	vprintf
	.align		8
        /*0008*/ 	.dword	$str
	.align		8
        /*0010*/ 	.dword	$str$1


//--------------------- .text._Z10multiplicaPfS_S_i --------------------------
	.section	.text._Z10multiplicaPfS_S_i,"ax",@progbits
	.align	128
        .global         _Z10multiplicaPfS_S_i
        .type           _Z10multiplicaPfS_S_i,@function
        .size           _Z10multiplicaPfS_S_i,(.L_x_7 - _Z10multiplicaPfS_S_i)
        .other          _Z10multiplicaPfS_S_i,@"STO_CUDA_ENTRY STV_DEFAULT"
_Z10multiplicaPfS_S_i:
.text._Z10multiplicaPfS_S_i:
[----:B------:R-:W0:Y:S01]  /*0000*/  LDC R1, c[0x0][0x37c] ;  /* 0x0000df00ff017b82 */ /* 0x000e220000000800 */
[----:B------:R-:W1:Y:S01]  /*0010*/  S2R R0, SR_TID.X ;  /* 0x0000000000007919 */ /* 0x000e620000002100 */
[----:B------:R-:W2:Y:S06]  /*0020*/  LDCU UR39, c[0x0][0x2fc] ;  /* 0x00005f80ff2777ac */ /* 0x000eac0008000800 */
[----:B------:R-:W3:Y:S01]  /*0030*/  LDC R18, c[0x0][0x364] ;  /* 0x0000d900ff127b82 */ /* 0x000ee20000000800 */
[----:B0-----:R-:W-:Y:S01]  /*0040*/  IADD3 R1, PT, PT, R1, -0x8, RZ ;  /* 0xfffffff801017810 */ /* 0x001fe20007ffe0ff */
[----:B------:R-:W3:Y:S01]  /*0050*/  S2R R3, SR_TID.Y ;  /* 0x0000000000037919 */ /* 0x000ee20000002200 */
[----:B------:R-:W0:Y:S05]  /*0060*/  LDCU UR38, c[0x0][0x2f8] ;  /* 0x00005f00ff2677ac */ /* 0x000e2a0008000800 */
[----:B------:R-:W1:Y:S08]  /*0070*/  S2UR UR4, SR_CTAID.X ;  /* 0x00000000000479c3 */ /* 0x000e700000002500 */
[----:B------:R-:W1:Y:S08]  /*0080*/  LDC R17, c[0x0][0x360] ;  /* 0x0000d800ff117b82 */ /* 0x000e700000000800 */
[----:B------:R-:W3:Y:S01]  /*0090*/  S2UR UR5, SR_CTAID.Y ;  /* 0x00000000000579c3 */ /* 0x000ee20000002600 */
[----:B-1----:R-:W-:Y:S01]  /*00a0*/  IMAD R17, R17, UR4, R0 ;  /* 0x0000000411117c24 */ /* 0x002fe2000f8e0200 */
[----:B------:R-:W-:-:S04]  /*00b0*/  R2UR UR4, R1 ;  /* 0x00000000010472ca */ /* 0x000fc800000e0000 */
[----:B------:R-:W-:Y:S01]  /*00c0*/  ISETP.GT.AND P0, PT, R17, 0x1, PT ;  /* 0x000000011100780c */ /* 0x000fe20003f04270 */
[----:B---3--:R-:W-:-:S05]  /*00d0*/  IMAD R18, R18, UR5, R3 ;  /* 0x0000000512127c24 */ /* 0x008fca000f8e0203 */
[----:B------:R-:W-:-:S03]  /*00e0*/  ISETP.GT.U32.OR P0, PT, R18, 0x1, P0 ;  /* 0x000000011200780c */ /* 0x000fc60000704470 */
[----:B0-----:R-:W-:-:S04]  /*00f0*/  UIADD3 UR38, UP0, UPT, UR4, UR38, URZ ;  /* 0x0000002604267290 */ /* 0x001fc8000ff1e0ff */
[----:B--2---:R-:W-:-:S06]  /*0100*/  UIADD3.X UR39, UPT, UPT, URZ, UR39, URZ, UP0, !UPT ;  /* 0x00000027ff277290 */ /* 0x004fcc00087fe4ff */
[----:B------:R-:W-:Y:S06]  /*0110*/  @P0 EXIT ;  /* 0x000000000000094d */ /* 0x000fec0003800000 */
[----:B------:R-:W0:Y:S01]  /*0120*/  LDCU UR16, c[0x0][0x398] ;  /* 0x00007300ff1077ac */ /* 0x000e220008000800 */
[----:B------:R-:W-:Y:S01]  /*0130*/  HFMA2 R2, -RZ, RZ, 0, 0 ;  /* 0x00000000ff027431 */ /* 0x000fe200000001ff */
[----:B------:R-:W1:Y:S01]  /*0140*/  LDCU.64 UR36, c[0x0][0x358] ;  /* 0x00006b00ff2477ac */ /* 0x000e620008000a00 */
[----:B0-----:R-:W-:-:S09]  /*0150*/  UISETP.GE.AND UP0, UPT, UR16, 0x1, UPT ;  /* 0x000000011000788c */ /* 0x001fd2000bf06270 */
[----:B-1----:R-:W-:Y:S05]  /*0160*/  BRA.U !UP0, `(.L_x_0) ;  /* 0x0000000908687547 */ /* 0x002fea000b800000 */
[----:B------:R-:W-:Y:S02]  /*0170*/  UISETP.GE.U32.AND UP0, UPT, UR16, 0x8, UPT ;  /* 0x000000081000788c */ /* 0x000fe4000bf06070 */
[----:B------:R-:W-:Y:S01]  /*0180*/  IMAD R5, R18, UR16, RZ ;  /* 0x0000001012057c24 */ /* 0x000fe2000f8e02ff */
[----:B------:R-:W-:Y:S01]  /*0190*/  MOV R2, RZ ;  /* 0x000000ff00027202 */ /* 0x000fe20000000f00 */
[----:B------:R-:W-:-:S05]  /*01a0*/  UMOV UR4, URZ ;  /* 0x000000ff00047c82 */ /* 0x000fca0008000000 */
[----:B------:R-:W-:Y:S05]  /*01b0*/  BRA.U !UP0, `(.L_x_1) ;  /* 0x00000005080c7547 */ /* 0x000fea000b800000 */
[----:B------:R-:W0:Y:S01]  /*01c0*/  LDCU.128 UR20, c[0x0][0x380] ;  /* 0x00007000ff1477ac */ /* 0x000e220008000c00 */
[----:B------:R-:W-:Y:S01]  /*01d0*/  IMAD.MOV.U32 R0, RZ, RZ, R17 ;  /* 0x000000ffff007224 */ /* 0x000fe200078e0011 */
[----:B------:R-:W-:-:S04]  /*01e0*/  ULOP3.LUT UR4, UR16, 0x7ffffff8, URZ, 0xc0, !UPT ;  /* 0x7ffffff810047892 */ /* 0x000fc8000f8ec0ff */
[----:B------:R-:W-:Y:S01]  /*01f0*/  UIADD3 UR4, UPT, UPT, -UR4, URZ, URZ ;  /* 0x000000ff04047290 */ /* 0x000fe2000fffe1ff */
[----:B0-----:R-:W-:Y:S01]  /*0200*/  MOV R3, UR21 ;  /* 0x0000001500037c02 */ /* 0x001fe20008000f00 */
[----:B------:R-:W-:Y:S01]  /*0210*/  IMAD.U32 R2, RZ, RZ, UR20 ;  /* 0x00000014ff027e24 */ /* 0x000fe2000f8e00ff */
[----:B------:R-:W-:Y:S02]  /*0220*/  UIMAD.WIDE.U32 UR6, UR16, 0x8, UR22 ;  /* 0x00000008100678a5 */ /* 0x000fe4000f8e0016 */
[----:B------:R-:W-:Y:S01]  /*0230*/  UIMAD.WIDE.U32 UR8, UR16, 0xc, UR22 ;  /* 0x0000000c100878a5 */ /* 0x000fe2000f8e0016 */
[----:B------:R-:W-:Y:S01]  /*0240*/  IMAD.WIDE.U32 R2, R5, 0x4, R2 ;  /* 0x0000000405027825 */ /* 0x000fe200078e0002 */
[----:B------:R-:W-:Y:S02]  /*0250*/  UIMAD.WIDE.U32 UR10, UR16, 0x10, UR22 ;  /* 0x00000010100a78a5 */ /* 0x000fe4000f8e0016 */
[----:B------:R-:W-:Y:S01]  /*0260*/  UIMAD.WIDE.U32 UR12, UR16, 0x18, UR22 ;  /* 0x00000018100c78a5 */ /* 0x000fe2000f8e0016 */
[----:B------:R-:W-:Y:S01]  /*0270*/  IADD3 R6, P0, PT, R2, 0x10, RZ ;  /* 0x0000001002067810 */ /* 0x000fe20007f1e0ff */
[----:B------:R-:W-:Y:S01]  /*0280*/  UIMAD.WIDE.U32 UR14, UR16, 0x1c, UR22 ;  /* 0x0000001c100e78a5 */ /* 0x000fe2000f8e0016 */
[----:B------:R-:W-:-:S02]  /*0290*/  MOV R2, RZ ;  /* 0x000000ff00027202 */ /* 0x000fc40000000f00 */
[----:B------:R-:W-:-:S09]  /*02a0*/  IADD3.X R7, PT, PT, RZ, R3, RZ, P0, !PT ;  /* 0x00000003ff077210 */ /* 0x000fd200007fe4ff */
.L_x_2:
[----:B------:R-:W-:Y:S01]  /*02b0*/  UIMAD.WIDE.U32 UR18, UR16, 0x4, UR22 ;  /* 0x00000004101278a5 */ /* 0x000fe2000f8e0016 */
[----:B------:R-:W-:Y:S02]  /*02c0*/  HFMA2 R13, -RZ, RZ, 0, 2.384185791015625e-07 ;  /* 0x00000004ff0d7431 */ /* 0x000fe400000001ff */
[----:B------:R-:W-:-:S03]  /*02d0*/  IMAD.MOV.U32 R25, RZ, RZ, 0x4 ;  /* 0x00000004ff197424 */ /* 0x000fc600078e00ff */
[----:B------:R-:W-:Y:S02]  /*02e0*/  MOV R4, UR18 ;  /* 0x0000001200047c02 */ /* 0x000fe40008000f00 */
[----:B------:R-:W-:Y:S01]  /*02f0*/  MOV R5, UR19 ;  /* 0x0000001300057c02 */ /* 0x000fe20008000f00 */
[----:B------:R-:W-:Y:S02]  /*0300*/  HFMA2 R11, -RZ, RZ, 0, 2.384185791015625e-07 ;  /* 0x00000004ff0b7431 */ /* 0x000fe400000001ff */
[----:B------:R-:W-:-:S04]  /*0310*/  IMAD.WIDE R12, R0, R13, UR22 ;  /* 0x00000016000c7e25 */ /* 0x000fc8000f8e020d */
[C---:B------:R-:W-:Y:S01]  /*0320*/  IMAD.WIDE R4, R0.reuse, 0x4, R4 ;  /* 0x0000000400047825 */ /* 0x040fe200078e0204 */
[----:B------:R-:W2:Y:S04]  /*0330*/  LDG.E R3, desc[UR36][R12.64] ;  /* 0x000000240c037981 */ /* 0x000ea8000c1e1900 */
[----:B------:R0:W3:Y:S01]  /*0340*/  LDG.E R14, desc[UR36][R4.64] ;  /* 0x00000024040e7981 */ /* 0x0000e2000c1e1900 */
[----:B------:R-:W-:-:S04]  /*0350*/  IMAD.WIDE R24, R0, R25, UR6 ;  /* 0x0000000600187e25 */ /* 0x000fc8000f8e0219 */
[----:B------:R-:W-:Y:S01]  /*0360*/  IMAD.U32 R9, RZ, RZ, UR16 ;  /* 0x00000010ff097e24 */ /* 0x000fe2000f8e00ff */
[----:B------:R-:W4:Y:S01]  /*0370*/  LDG.E R21, desc[UR36][R24.64] ;  /* 0x0000002418157981 */ /* 0x000f22000c1e1900 */
[----:B0-----:R-:W-:Y:S02]  /*0380*/  MOV R4, R6 ;  /* 0x0000000600047202 */ /* 0x001fe40000000f00 */
[----:B------:R-:W-:-:S05]  /*0390*/  MOV R5, R7 ;  /* 0x0000000700057202 */ /* 0x000fca0000000f00 */
[----:B------:R-:W2:Y:S01]  /*03a0*/  LDG.E R15, desc[UR36][R4.64+-0x10] ;  /* 0xfffff024040f7981 */ /* 0x000ea2000c1e1900 */
[----:B------:R-:W-:-:S03]  /*03b0*/  MOV R7, 0x4 ;  /* 0x0000000400077802 */ /* 0x000fc60000000f00 */
[----:B------:R-:W3:Y:S01]  /*03c0*/  LDG.E R19, desc[UR36][R4.64+-0xc] ;  /* 0xfffff42404137981 */ /* 0x000ee2000c1e1900 */
[----:B------:R-:W-:-:S03]  /*03d0*/  IMAD.WIDE R10, R0, R11, UR8 ;  /* 0x00000008000a7e25 */ /* 0x000fc6000f8e020b */
[----:B------:R-:W4:Y:S01]  /*03e0*/  LDG.E R16, desc[UR36][R4.64+-0x8] ;  /* 0xfffff82404107981 */ /* 0x000f22000c1e1900 */
[----:B------:R-:W-:-:S04]  /*03f0*/  IMAD.WIDE.U32 R8, R9, 0x14, R12 ;  /* 0x0000001409087825 */ /* 0x000fc800078e000c */
[----:B------:R-:W-:Y:S01]  /*0400*/  HFMA2 R13, -RZ, RZ, 0, 2.384185791015625e-07 ;  /* 0x00000004ff0d7431 */ /* 0x000fe200000001ff */
[----:B------:R0:W5:Y:S01]  /*0410*/  LDG.E R23, desc[UR36][R10.64] ;  /* 0x000000240a177981 */ /* 0x000162000c1e1900 */
[----:B------:R-:W-:-:S03]  /*0420*/  IMAD.WIDE R6, R0, R7, UR10 ;  /* 0x0000000a00067e25 */ /* 0x000fc6000f8e0207 */
[----:B------:R-:W5:Y:S01]  /*0430*/  LDG.E R20, desc[UR36][R4.64+-0x4] ;  /* 0xfffffc2404147981 */ /* 0x000f62000c1e1900 */
[----:B------:R-:W-:-:S03]  /*0440*/  MOV R27, 0x4 ;  /* 0x00000004001b7802 */ /* 0x000fc60000000f00 */
[----:B------:R1:W5:Y:S01]  /*0450*/  LDG.E R7, desc[UR36][R6.64] ;  /* 0x0000002406077981 */ /* 0x000362000c1e1900 */
[----:B------:R-:W-:-:S03]  /*0460*/  IMAD.WIDE R12, R0, R13, UR12 ;  /* 0x0000000c000c7e25 */ /* 0x000fc6000f8e020d */
[----:B------:R-:W5:Y:S01]  /*0470*/  LDG.E R22, desc[UR36][R4.64] ;  /* 0x0000002404167981 */ /* 0x000f62000c1e1900 */
[----:B0-----:R-:W-:-:S03]  /*0480*/  IMAD.WIDE R10, R0, R27, UR14 ;  /* 0x0000000e000a7e25 */ /* 0x001fc6000f8e021b */
[----:B------:R-:W5:Y:S04]  /*0490*/  LDG.E R9, desc[UR36][R8.64] ;  /* 0x0000002408097981 */ /* 0x000f68000c1e1900 */
[----:B------:R-:W5:Y:S04]  /*04a0*/  LDG.E R24, desc[UR36][R4.64+0x4] ;  /* 0x0000042404187981 */ /* 0x000f68000c1e1900 */
[----:B------:R-:W5:Y:S04]  /*04b0*/  LDG.E R12, desc[UR36][R12.64] ;  /* 0x000000240c0c7981 */ /* 0x000f68000c1e1900 */
[----:B------:R-:W5:Y:S04]  /*04c0*/  LDG.E R25, desc[UR36][R4.64+0x8] ;  /* 0x0000082404197981 */ /* 0x000f68000c1e1900 */
[----:B------:R-:W5:Y:S04]  /*04d0*/  LDG.E R10, desc[UR36][R10.64] ;  /* 0x000000240a0a7981 */ /* 0x000f68000c1e1900 */
[----:B------:R-:W5:Y:S01]  /*04e0*/  LDG.E R27, desc[UR36][R4.64+0xc] ;  /* 0x00000c24041b7981 */ /* 0x000f62000c1e1900 */
[----:B------:R-:W-:-:S04]  /*04f0*/  UIADD3 UR4, UPT, UPT, UR4, 0x8, URZ ;  /* 0x0000000804047890 */ /* 0x000fc8000fffe0ff */
[----:B------:R-:W-:Y:S01]  /*0500*/  UISETP.NE.AND UP0, UPT, UR4, URZ, UPT ;  /* 0x000000ff0400728c */ /* 0x000fe2000bf05270 */
[----:B-1----:R-:W-:Y:S01]  /*0510*/  IADD3 R6, P0, PT, R4, 0x20, RZ ;  /* 0x0000002004067810 */ /* 0x002fe20007f1e0ff */
[----:B--2---:R-:W-:-:S04]  /*0520*/  FFMA R2, R15, R3, R2 ;  /* 0x000000030f027223 */ /* 0x004fc80000000002 */
[----:B---3--:R-:W-:-:S04]  /*0530*/  FFMA R19, R19, R14, R2 ;  /* 0x0000000e13137223 */ /* 0x008fc80000000002 */
[----:B----4-:R-:W-:-:S04]  /*0540*/  FFMA R19, R16, R21, R19 ;  /* 0x0000001510137223 */ /* 0x010fc80000000013 */
[----:B-----5:R-:W-:Y:S01]  /*0550*/  FFMA R19, R20, R23, R19 ;  /* 0x0000001714137223 */ /* 0x020fe20000000013 */
[----:B------:R-:W-:-:S03]  /*0560*/  IMAD.U32 R3, RZ, RZ, UR16 ;  /* 0x00000010ff037e24 */ /* 0x000fc6000f8e00ff */
[----:B------:R-:W-:-:S04]  /*0570*/  FFMA R7, R22, R7, R19 ;  /* 0x0000000716077223 */ /* 0x000fc80000000013 */
[----:B------:R-:W-:Y:S01]  /*0580*/  FFMA R24, R24, R9, R7 ;  /* 0x0000000918187223 */ /* 0x000fe20000000007 */
[----:B------:R-:W-:Y:S02]  /*0590*/  IADD3.X R7, PT, PT, RZ, R5, RZ, P0, !PT ;  /* 0x00000005ff077210 */ /* 0x000fe400007fe4ff */
[----:B------:R-:W-:Y:S01]  /*05a0*/  LEA R0, R3, R0, 0x3 ;  /* 0x0000000003007211 */ /* 0x000fe200078e18ff */
[----:B------:R-:W-:-:S04]  /*05b0*/  FFMA R12, R25, R12, R24 ;  /* 0x0000000c190c7223 */ /* 0x000fc80000000018 */
[----:B------:R-:W-:Y:S01]  /*05c0*/  FFMA R2, R27, R10, R12 ;  /* 0x0000000a1b027223 */ /* 0x000fe2000000000c */
[----:B------:R-:W-:Y:S06]  /*05d0*/  BRA.U UP0, `(.L_x_2) ;  /* 0xfffffffd00347547 */ /* 0x000fec000b83ffff */
[----:B------:R-:W-:-:S12]  /*05e0*/  ULOP3.LUT UR4, UR16, 0x7ffffff8, URZ, 0xc0, !UPT ;  /* 0x7ffffff810047892 */ /* 0x000fd8000f8ec0ff */
.L_x_1:
[----:B------:R-:W-:-:S04]  /*05f0*/  ULOP3.LUT UR6, UR16, 0x7, URZ, 0xc0, !UPT ;  /* 0x0000000710067892 */ /* 0x000fc8000f8ec0ff */
[----:B------:R-:W-:-:S09]  /*0600*/  UISETP.NE.AND UP0, UPT, UR6, URZ, UPT ;  /* 0x000000ff0600728c */ /* 0x000fd2000bf05270 */
[----:B------:R-:W-:Y:S05]  /*0610*/  BRA.U !UP0, `(.L_x_0) ;  /* 0x00000005083c7547 */ /* 0x000fea000b800000 */
[----:B------:R-:W-:Y:S01]  /*0620*/  UISETP.GE.U32.AND UP0, UPT, UR6, 0x4, UPT ;  /* 0x000000040600788c */ /* 0x000fe2000bf06070 */
[----:B------:R-:W-:Y:S01]  /*0630*/  IMAD R0, R18, UR16, RZ ;  /* 0x0000001012007c24 */ /* 0x000fe2000f8e02ff */
[----:B------:R-:W-:-:S04]  /*0640*/  ULOP3.LUT UR5, UR16, 0x3, URZ, 0xc0, !UPT ;  /* 0x0000000310057892 */ /* 0x000fc8000f8ec0ff */
[----:B------:R-:W-:-:S03]  /*0650*/  UISETP.NE.AND UP1, UPT, UR5, URZ, UPT ;  /* 0x000000ff0500728c */ /* 0x000fc6000bf25270 */
[----:B------:R-:W-:Y:S08]  /*0660*/  BRA.U !UP0, `(.L_x_3) ;  /* 0x00000001087c7547 */ /* 0x000ff0000b800000 */
[----:B------:R-:W0:Y:S01]  /*0670*/  LDC.64 R6, c[0x0][0x388] ;  /* 0x0000e200ff067b82 */ /* 0x000e220000000a00 */
[----:B------:R-:W1:Y:S01]  /*0680*/  LDCU.64 UR6, c[0x0][0x380] ;  /* 0x00007000ff0677ac */ /* 0x000e620008000a00 */
[----:B------:R-:W-:Y:S01]  /*0690*/  MOV R4, UR4 ;  /* 0x0000000400047c02 */ /* 0x000fe20008000f00 */
[C---:B------:R-:W-:Y:S01]  /*06a0*/  VIADD R3, R0.reuse, UR4 ;  /* 0x0000000400037c36 */ /* 0x040fe20008000000 */
[----:B------:R-:W-:Y:S02]  /*06b0*/  MOV R11, UR16 ;  /* 0x00000010000b7c02 */ /* 0x000fe40008000f00 */
[----:B------:R-:W-:Y:S01]  /*06c0*/  IADD3 R12, P0, PT, R0, UR4, RZ ;  /* 0x00000004000c7c10 */ /* 0x000fe2000ff1e0ff */
[----:B------:R-:W-:Y:S01]  /*06d0*/  IMAD R5, R4, UR16, R17 ;  /* 0x0000001004057c24 */ /* 0x000fe2000f8e0211 */
[----:B------:R-:W2:Y:S01]  /*06e0*/  LDC.64 R8, c[0x0][0x380] ;  /* 0x0000e000ff087b82 */ /* 0x000ea20000000a00 */
[----:B------:R-:W-:Y:S01]  /*06f0*/  MOV R13, UR16 ;  /* 0x00000010000d7c02 */ /* 0x000fe20008000f00 */
[----:B------:R-:W-:-:S02]  /*0700*/  IMAD.U32 R15, RZ, RZ, UR16 ;  /* 0x00000010ff0f7e24 */ /* 0x000fc4000f8e00ff */
[----:B0-----:R-:W-:-:S04]  /*0710*/  IMAD.WIDE R6, R5, 0x4, R6 ;  /* 0x0000000405067825 */ /* 0x001fc800078e0206 */
[----:B------:R-:W-:Y:S02]  /*0720*/  IMAD.WIDE.U32 R10, R11, 0x4, R6 ;  /* 0x000000040b0a7825 */ /* 0x000fe400078e0006 */
[----:B------:R-:W3:Y:S02]  /*0730*/  LDG.E R6, desc[UR36][R6.64] ;  /* 0x0000002406067981 */ /* 0x000ee4000c1e1900 */
[----:B--2---:R-:W-:Y:S01]  /*0740*/  IMAD.WIDE.U32 R8, R3, 0x4, R8 ;  /* 0x0000000403087825 */ /* 0x004fe200078e0008 */
[----:B------:R-:W-:Y:S02]  /*0750*/  IADD3.X R3, PT, PT, RZ, RZ, RZ, P0, !PT ;  /* 0x000000ffff037210 */ /* 0x000fe400007fe4ff */
[----:B-1----:R-:W-:-:S03]  /*0760*/  LEA R4, P0, R12, UR6, 0x2 ;  /* 0x000000060c047c11 */ /* 0x002fc6000f8010ff */
[----:B------:R-:W3:Y:S01]  /*0770*/  LDG.E R9, desc[UR36][R8.64] ;  /* 0x0000002408097981 */ /* 0x000ee2000c1e1900 */
[----:B------:R-:W-:Y:S01]  /*0780*/  LEA.HI.X R5, R12, UR7, R3, 0x2, P0 ;  /* 0x000000070c057c11 */ /* 0x000fe200080f1403 */
[----:B------:R-:W-:Y:S02]  /*0790*/  IMAD.WIDE.U32 R12, R13, 0x4, R10 ;  /* 0x000000040d0c7825 */ /* 0x000fe400078e000a */
[----:B------:R-:W2:Y:S04]  /*07a0*/  LDG.E R3, desc[UR36][R10.64] ;  /* 0x000000240a037981 */ /* 0x000ea8000c1e1900 */
[----:B------:R-:W2:Y:S01]  /*07b0*/  LDG.E R16, desc[UR36][R4.64+0x4] ;  /* 0x0000042404107981 */ /* 0x000ea2000c1e1900 */
[----:B------:R-:W-:-:S03]  /*07c0*/  IMAD.WIDE.U32 R14, R15, 0x4, R12 ;  /* 0x000000040f0e7825 */ /* 0x000fc600078e000c */
[----:B------:R-:W4:Y:S04]  /*07d0*/  LDG.E R19, desc[UR36][R12.64] ;  /* 0x000000240c137981 */ /* 0x000f28000c1e1900 */
[----:B------:R-:W4:Y:S04]  /*07e0*/  LDG.E R20, desc[UR36][R4.64+0x8] ;  /* 0x0000082404147981 */ /* 0x000f28000c1e1900 */
[----:B------:R-:W5:Y:S04]  /*07f0*/  LDG.E R22, desc[UR36][R4.64+0xc] ;  /* 0x00000c2404167981 */ /* 0x000f68000c1e1900 */
[----:B------:R-:W5:Y:S01]  /*0800*/  LDG.E R14, desc[UR36][R14.64] ;  /* 0x000000240e0e7981 */ /* 0x000f62000c1e1900 */
[----:B------:R-:W-:Y:S01]  /*0810*/  UIADD3 UR4, UPT, UPT, UR4, 0x4, URZ ;  /* 0x0000000404047890 */ /* 0x000fe2000fffe0ff */
[----:B---3--:R-:W-:-:S04]  /*0820*/  FFMA R9, R9, R6, R2 ;  /* 0x0000000609097223 */ /* 0x008fc80000000002 */
[----:B--2---:R-:W-:-:S04]  /*0830*/  FFMA R3, R16, R3, R9 ;  /* 0x0000000310037223 */ /* 0x004fc80000000009 */
[----:B----4-:R-:W-:-:S04]  /*0840*/  FFMA R3, R20, R19, R3 ;  /* 0x0000001314037223 */ /* 0x010fc80000000003 */
[----:B-----5:R-:W-:-:S07]  /*0850*/  FFMA R2, R22, R14, R3 ;  /* 0x0000000e16027223 */ /* 0x020fce0000000003 */
.L_x_3:
[----:B------:R-:W-:Y:S05]  /*0860*/  BRA.U !UP1, `(.L_x_0) ;  /* 0x0000000109a87547 */ /* 0x000fea000b800000 */
[----:B------:R-:W-:Y:S01]  /*0870*/  UISETP.NE.AND UP0, UPT, UR5, 0x1, UPT ;  /* 0x000000010500788c */ /* 0x000fe2000bf05270 */
[----:B------:R-:W-:Y:S01]  /*0880*/  IMAD.U32 R4, RZ, RZ, UR4 ;  /* 0x00000004ff047e24 */ /* 0x000fe2000f8e00ff */
[----:B------:R-:W-:Y:S02]  /*0890*/  ULOP3.LUT UR5, UR16, 0x1, URZ, 0xc0, !UPT ;  /* 0x0000000110057892 */ /* 0x000fe4000f8ec0ff */
[----:B------:R-:W-:Y:S02]  /*08a0*/  IMAD.U32 R15, RZ, RZ, UR16 ;  /* 0x00000010ff0f7e24 */ /* 0x000fe4000f8e00ff */
[----:B------:R-:W-:Y:S01]  /*08b0*/  UISETP.NE.U32.AND UP1, UPT, UR5, 0x1, UPT ;  /* 0x000000010500788c */ /* 0x000fe2000bf25070 */
[----:B------:R-:W-:-:S04]  /*08c0*/  PLOP3.LUT P1, PT, PT, PT, UP0, 0x80, 0x8 ;  /* 0x000000000008781c */ /* 0x000fc80003f2f008 */
[----:B------:R-:W0:Y:S01]  /*08d0*/  @UP0 LDCU.128 UR8, c[0x0][0x380] ;  /* 0x00007000ff0807ac */ /* 0x000e220008000c00 */
[----:B------:R-:W-:Y:S01]  /*08e0*/  PLOP3.LUT P0, PT, PT, PT, UP1, 0x80, 0x8 ;  /* 0x000000000008781c */ /* 0x000fe20003f0f018 */
[----:B------:R-:W1:Y:S04]  /*08f0*/  @UP0 LDCU.64 UR6, c[0x0][0x380] ;  /* 0x00007000ff0607ac */ /* 0x000e680008000a00 */
[----:B------:R-:W2:Y:S03]  /*0900*/  @!UP1 LDCU.128 UR12, c[0x0][0x380] ;  /* 0x00007000ff0c97ac */ /* 0x000ea60008000c00 */
[C---:B------:R-:W-:Y:S02]  /*0910*/  @P1 IADD3 R3, PT, PT, R0.reuse, UR4, RZ ;  /* 0x0000000400031c10 */ /* 0x040fe4000fffe0ff */
[----:B------:R-:W-:Y:S01]  /*0920*/  @P1 IADD3 R5, P2, PT, R0, UR4, RZ ;  /* 0x0000000400051c10 */ /* 0x000fe2000ff5e0ff */
[----:B------:R-:W-:-:S03]  /*0930*/  @UP0 UIADD3 UR4, UPT, UPT, UR4, 0x2, URZ ;  /* 0x0000000204040890 */ /* 0x000fc6000fffe0ff */
[----:B------:R-:W-:Y:S02]  /*0940*/  @P1 IADD3.X R8, PT, PT, RZ, RZ, RZ, P2, !PT ;  /* 0x000000ffff081210 */ /* 0x000fe400017fe4ff */
[----:B0-----:R-:W-:Y:S02]  /*0950*/  MOV R12, UR8 ;  /* 0x00000008000c7c02 */ /* 0x001fe40008000f00 */
[----:B------:R-:W-:Y:S02]  /*0960*/  MOV R13, UR9 ;  /* 0x00000009000d7c02 */ /* 0x000fe40008000f00 */
[----:B------:R-:W-:Y:S02]  /*0970*/  MOV R6, UR10 ;  /* 0x0000000a00067c02 */ /* 0x000fe40008000f00 */
[----:B------:R-:W-:Y:S01]  /*0980*/  MOV R7, UR11 ;  /* 0x0000000b00077c02 */ /* 0x000fe20008000f00 */
[----:B------:R-:W-:-:S04]  /*0990*/  @P1 IMAD.WIDE.U32 R12, R3, 0x4, R12 ;  /* 0x00000004030c1825 */ /* 0x000fc800078e000c */
[----:B------:R-:W-:Y:S01]  /*09a0*/  @P1 IMAD R3, R4, UR16, R17 ;  /* 0x0000001004031c24 */ /* 0x000fe2000f8e0211 */
[----:B-1----:R-:W-:Y:S02]  /*09b0*/  @P1 LEA R4, P2, R5, UR6, 0x2 ;  /* 0x0000000605041c11 */ /* 0x002fe4000f8410ff */
[----:B------:R-:W-:Y:S01]  /*09c0*/  MOV R16, UR4 ;  /* 0x0000000400107c02 */ /* 0x000fe20008000f00 */
[----:B------:R-:W-:Y:S01]  /*09d0*/  @P1 IMAD.WIDE R6, R3, 0x4, R6 ;  /* 0x0000000403061825 */ /* 0x000fe200078e0206 */
[----:B------:R-:W-:Y:S01]  /*09e0*/  @P1 LEA.HI.X R5, R5, UR7, R8, 0x2, P2 ;  /* 0x0000000705051c11 */ /* 0x000fe200090f1408 */
[----:B------:R-:W3:Y:S01]  /*09f0*/  @P1 LDG.E R3, desc[UR36][R12.64] ;  /* 0x000000240c031981 */ /* 0x000ee2000c1e1900 */
[----:B--2---:R-:W-:Y:S01]  /*0a00*/  MOV R8, UR12 ;  /* 0x0000000c00087c02 */ /* 0x004fe20008000f00 */
[----:B------:R-:W-:Y:S01]  /*0a10*/  IMAD.U32 R10, RZ, RZ, UR14 ;  /* 0x0000000eff0a7e24 */ /* 0x000fe2000f8e00ff */
[----:B------:R-:W-:Y:S01]  /*0a20*/  MOV R9, UR13 ;  /* 0x0000000d00097c02 */ /* 0x000fe20008000f00 */
[----:B------:R-:W-:Y:S01]  /*0a30*/  @P1 IMAD.WIDE.U32 R14, R15, 0x4, R6 ;  /* 0x000000040f0e1825 */ /* 0x000fe200078e0006 */
[----:B------:R-:W-:Y:S01]  /*0a40*/  @!P0 IADD3 R19, PT, PT, R0, UR4, RZ ;  /* 0x0000000400138c10 */ /* 0x000fe2000fffe0ff */
[----:B------:R-:W3:Y:S01]  /*0a50*/  @P1 LDG.E R6, desc[UR36][R6.64] ;  /* 0x0000002406061981 */ /* 0x000ee2000c1e1900 */
[----:B------:R-:W-:Y:S01]  /*0a60*/  MOV R11, UR15 ;  /* 0x0000000f000b7c02 */ /* 0x000fe20008000f00 */
[----:B------:R-:W-:-:S02]  /*0a70*/  @!P0 IMAD R21, R16, UR16, R17 ;  /* 0x0000001010158c24 */ /* 0x000fc4000f8e0211 */
[----:B------:R-:W-:Y:S01]  /*0a80*/  @!P0 IMAD.WIDE.U32 R8, R19, 0x4, R8 ;  /* 0x0000000413088825 */ /* 0x000fe200078e0008 */
[----:B------:R-:W2:Y:S03]  /*0a90*/  @P1 LDG.E R14, desc[UR36][R14.64] ;  /* 0x000000240e0e1981 */ /* 0x000ea6000c1e1900 */
[----:B------:R-:W-:Y:S01]  /*0aa0*/  @!P0 IMAD.WIDE R10, R21, 0x4, R10 ;  /* 0x00000004150a8825 */ /* 0x000fe200078e020a */
[----:B------:R-:W2:Y:S04]  /*0ab0*/  @P1 LDG.E R4, desc[UR36][R4.64+0x4] ;  /* 0x0000042404041981 */ /* 0x000ea8000c1e1900 */
[----:B------:R-:W4:Y:S04]  /*0ac0*/  @!P0 LDG.E R9, desc[UR36][R8.64] ;  /* 0x0000002408098981 */ /* 0x000f28000c1e1900 */
[----:B------:R-:W4:Y:S01]  /*0ad0*/  @!P0 LDG.E R10, desc[UR36][R10.64] ;  /* 0x000000240a0a8981 */ /* 0x000f22000c1e1900 */
[----:B---3--:R-:W-:-:S04]  /*0ae0*/  @P1 FFMA R3, R3, R6, R2 ;  /* 0x0000000603031223 */ /* 0x008fc80000000002 */
[----:B--2---:R-:W-:-:S04]  /*0af0*/  @P1 FFMA R2, R4, R14, R3 ;  /* 0x0000000e04021223 */ /* 0x004fc80000000003 */
[----:B----4-:R-:W-:-:S07]  /*0b00*/  @!P0 FFMA R2, R9, R10, R2 ;  /* 0x0000000a09028223 */ /* 0x010fce0000000002 */
.L_x_0:
[----:B------:R-:W0:Y:S01]  /*0b10*/  F2F.F64.F32 R8, R2 ;  /* 0x0000000200087310 */ /* 0x000e220000201800 */
[----:B------:R-:W-:Y:S01]  /*0b20*/  MOV R16, 0x0 ;  /* 0x0000000000107802 */ /* 0x000fe20000000f00 */
[----:B------:R-:W1:Y:S01]  /*0b30*/  LDCU.64 UR4, c[0x4][0x8] ;  /* 0x01000100ff0477ac */ /* 0x000e620008000a00 */
[----:B------:R-:W-:Y:S01]  /*0b40*/  MOV R6, UR38 ;  /* 0x0000002600067c02 */ /* 0x000fe20008000f00 */
[----:B------:R-:W-:Y:S01]  /*0b50*/  IMAD.U32 R7, RZ, RZ, UR39 ;  /* 0x00000027ff077e24 */ /* 0x000fe2000f8e00ff */
[----:B------:R2:W3:Y:S01]  /*0b60*/  LDC.64 R10, c[0x4][R16] ;  /* 0x01000000100a7b82 */ /* 0x0004e20000000a00 */
[----:B0-----:R2:W-:Y:S01]  /*0b70*/  STL.64 [R1], R8 ;  /* 0x0000000801007387 */ /* 0x0015e20000100a00 */
[----:B-1----:R-:W-:Y:S02]  /*0b80*/  MOV R4, UR4 ;  /* 0x0000000400047c02 */ /* 0x002fe40008000f00 */
[----:B------:R-:W-:-:S07]  /*0b90*/  MOV R5, UR5 ;  /* 0x0000000500057c02 */ /* 0x000fce0008000f00 */
[----:B------:R-:W-:-:S07]  /*0ba0*/  LEPC R20, `(.L_x_4) ;  /* 0x000000001014794e */ /* 0x000fce0000000000 */
[----:B--23--:R-:W-:Y:S05]  /*0bb0*/  CALL.ABS.NOINC R10 ;  /* 0x000000000a007343 */ /* 0x00cfea0003c00000 */
.L_x_4:
[----:B------:R-:W0:Y:S01]  /*0bc0*/  LDC.64 R8, c[0x0][0x390] ;  /* 0x0000e400ff087b82 */ /* 0x000e220000000a00 */
[----:B------:R-:W1:Y:S01]  /*0bd0*/  LDCU UR4, c[0x0][0x398] ;  /* 0x00007300ff0477ac */ /* 0x000e620008000800 */
[----:B------:R-:W-:Y:S02]  /*0be0*/  MOV R6, UR38 ;  /* 0x0000002600067c02 */ /* 0x000fe40008000f00 */
[----:B------:R-:W-:Y:S01]  /*0bf0*/  MOV R7, UR39 ;  /* 0x0000002700077c02 */ /* 0x000fe20008000f00 */
[----:B-1----:R-:W-:Y:S01]  /*0c00*/  IMAD R0, R18, UR4, R17 ;  /* 0x0000000412007c24 */ /* 0x002fe2000f8e0211 */
[----:B------:R-:W1:Y:S02]  /*0c10*/  LDCU.64 UR4, c[0x4][0x10] ;  /* 0x01000200ff0477ac */ /* 0x000e640008000a00 */
[----:B------:R-:W2:Y:S01]  /*0c20*/  LDC.64 R16, c[0x4][R16] ;  /* 0x0100000010107b82 */ /* 0x000ea20000000a00 */
[----:B0-----:R-:W-:Y:S01]  /*0c30*/  IMAD.WIDE R8, R0, 0x4, R8 ;  /* 0x0000000400087825 */ /* 0x001fe200078e0208 */
[----:B------:R0:W-:Y:S04]  /*0c40*/  STL [R1], R0 ;  /* 0x0000000001007387 */ /* 0x0001e80000100800 */
[----:B------:R0:W-:Y:S01]  /*0c50*/  STG.E desc[UR36][R8.64], R2 ;  /* 0x0000000208007986 */ /* 0x0001e2000c101924 */
[----:B-1----:R-:W-:-:S02]  /*0c60*/  MOV R4, UR4 ;  /* 0x0000000400047c02 */ /* 0x002fc40008000f00 */
[----:B------:R-:W-:-:S07]  /*0c70*/  MOV R5, UR5 ;  /* 0x0000000500057c02 */ /* 0x000fce0008000f00 */
[----:B------:R-:W-:-:S07]  /*0c80*/  LEPC R20, `(.L_x_5) ;  /* 0x000000001014794e */ /* 0x000fce0000000000 */
[----:B0-2---:R-:W-:Y:S05]  /*0c90*/  CALL.ABS.NOINC R16 ;  /* 0x0000000010007343 */ /* 0x005fea0003c00000 */
.L_x_5:
[----:B------:R-:W-:Y:S05]  /*0ca0*/  EXIT ;  /* 0x000000000000794d */ /* 0x000fea0003800000 */
.L_x_6:
[----:B------:R-:W-:-:S00]  /*0cb0*/  BRA `(.L_x_6) ;  /* 0xfffffffc00fc7947 */ /* 0x000fc0000383ffff */
[----:B------:R-:W-:-:S00]  /*0cc0*/  NOP ;  /* 0x0000000000007918 */ /* 0x000fc00000000000 */
        /* <DEDUP_REMOVED lines=11> */
.L_x_7:


//--------------------- .nv.global.init           --------------------------
	.section	.nv.global.init,"aw",@progbits
.nv.global.init:
	.type		$str$1,@object
	.size		$str$1,($str - $str$1)
$str$1:
        /*0000*/ 	.byte	0x6d, 0x63, 0x5b, 0x25, 0x64, 0x5d, 0x20, 0x0a, 0x00
	.type		$str,@object
	.size		$str,(.L_0 - $str)
$str:
        /*0009*/ 	.byte	0x56, 0x61, 0x6c, 0x75, 0x65, 0x20, 0x25, 0x66, 0x20, 0x0a, 0x00
.L_0:


//--------------------- .nv.shared.reserved.0     --------------------------
	.section	.nv.shared.reserved.0,"aw",@nobits
	.weak		__nv_reservedSMEM_offset_0_alias
	.size		__nv_reservedSMEM_offset_0_alias, 0, 64
	.other		__nv_reservedSMEM_offset_0_alias,@"STO_CUDA_RESERVED_SHARED STV_DEFAULT"
__nv_reservedSMEM_offset_0_alias:
	.zero		0
	.zero		64


//--------------------- .nv.constant0._Z10multiplicaPfS_S_i --------------------------
	.section	.nv.constant0._Z10multiplicaPfS_S_i,"a",@progbits
	.sectionflags	@""
	.align	4
.nv.constant0._Z10multiplicaPfS_S_i:
	.zero		924


//--------------------- SYMBOLS --------------------------

	.type		.nv.reservedSmem.offset0,@object
	.size		.nv.reservedSmem.offset0,0x4
	.type		vprintf,@function
